//
// Generated by NVIDIA NVVM Compiler
//
// Compiler Build ID: CL-36424714
// Cuda compilation tools, release 13.0, V13.0.88
// Based on NVVM 20.0.0
//

.version 9.0
.target sm_100
.address_size 64

	// .globl	_Z9FactorialPiPl
.global .attribute(.managed) .align 4 .u32 ans = 1;

.visible .entry _Z9FactorialPiPl(
	.param .u64 .ptr .align 1 _Z9FactorialPiPl_param_0,
	.param .u64 .ptr .align 1 _Z9FactorialPiPl_param_1
)
{
	.reg .pred 	%p<3>;
	.reg .b32 	%r<7>;
	.reg .b64 	%rd<11>;

	ld.param.u64 	%rd5, [_Z9FactorialPiPl_param_0];
	ld.param.u64 	%rd6, [_Z9FactorialPiPl_param_1];
	cvta.to.global.u64 	%rd1, %rd5;
	cvta.to.global.u64 	%rd2, %rd6;
	mov.b64 	%rd7, 1;
	st.global.u64 	[%rd2], %rd7;
	ld.global.u32 	%r3, [%rd1];
	setp.lt.s32 	%p1, %r3, 1;
	@%p1 bra 	$L__BB0_3;
	mov.b32 	%r6, 1;
	mov.b64 	%rd10, 1;
$L__BB0_2:
	cvt.u64.u32 	%rd9, %r6;
	mul.lo.s64 	%rd10, %rd10, %rd9;
	st.global.u64 	[%rd2], %rd10;
	add.s32 	%r2, %r6, 1;
	ld.global.u32 	%r5, [%rd1];
	setp.lt.s32 	%p2, %r6, %r5;
	mov.u32 	%r6, %r2;
	@%p2 bra 	$L__BB0_2;
$L__BB0_3:
	ret;

}


// ===== COMPILED SASS (sm_100) =====

	.target	sm_100

	.elftype	@"ET_EXEC"


//--------------------- .note.nv.tkinfo           --------------------------
	.section	.note.nv.tkinfo,"",@"SHT_NOTE"
	.sectionflags	@"SHF_NOTE_NV_TKINFO"
	.tkinfo
        /*0018*/ 	.word	0x00000002
        /*0030*/ 	.string	""
        /*0030*/ 	.string	"ptxas"
        /*0030*/ 	.string	"Cuda compilation tools, release 13.0, V13.0.88"
        /*0030*/ 	.string	"Build cuda_13.0.r13.0/compiler.36424714_0"
        /*0030*/ 	.string	"-arch sm_100 -m 64 "



//--------------------- .note.nv.cuinfo           --------------------------
	.section	.note.nv.cuinfo,"",@"SHT_NOTE"
	.sectionflags	@"SHF_NOTE_NV_CUINFO"
        /*0018*/ 	.short	0x0002
        /*001a*/ 	.short	0x0064
        /*001c*/ 	.short	0x0082
	.zero		2


//--------------------- .nv.info                  --------------------------
	.section	.nv.info,"",@"SHT_CUDA_INFO"
	.align	4


	//----- nvinfo : EIATTR_REGCOUNT
	.align		4
        /*0000*/ 	.byte	0x04, 0x2f
        /*0002*/ 	.short	(.L_2 - .L_1)
	.align		4
.L_1:
        /*0004*/ 	.word	index@(_Z9FactorialPiPl)
        /*0008*/ 	.word	0x0000000a


	//----- nvinfo : EIATTR_FRAME_SIZE
	.align		4
.L_2:
        /*000c*/ 	.byte	0x04, 0x11
        /*000e*/ 	.short	(.L_4 - .L_3)
	.align		4
.L_3:
        /*0010*/ 	.word	index@(_Z9FactorialPiPl)
        /*0014*/ 	.word	0x00000000


	//----- nvinfo : EIATTR_MIN_STACK_SIZE
	.align		4
.L_4:
        /*0018*/ 	.byte	0x04, 0x12
        /*001a*/ 	.short	(.L_6 - .L_5)
	.align		4
.L_5:
        /*001c*/ 	.word	index@(_Z9FactorialPiPl)
        /*0020*/ 	.word	0x00000000
.L_6:


//--------------------- .nv.compat                --------------------------
	.section	.nv.compat,"",@"SHT_CUDA_COMPAT_INFO"
	.align	4
        /*0000*/ 	.byte	0x02, 0x09, 0x00, 0x00, 0x02, 0x02, 0x01, 0x00, 0x02, 0x05, 0x05, 0x00, 0x03, 0x07, 0x01, 0x01
        /*0010*/ 	.byte	0x02, 0x03, 0x00, 0x00, 0x02, 0x06, 0x01, 0x00, 0x04, 0x0b, 0x08, 0x00, 0x09, 0x00, 0x00, 0x00
        /*0020*/ 	.byte	0x00, 0x00, 0x00, 0x00


//--------------------- .nv.info._Z9FactorialPiPl --------------------------
	.section	.nv.info._Z9FactorialPiPl,"",@"SHT_CUDA_INFO"
	.sectionflags	@""
	.align	4


	//----- nvinfo : EIATTR_CUDA_API_VERSION
	.align		4
        /*0000*/ 	.byte	0x04, 0x37
        /*0002*/ 	.short	(.L_8 - .L_7)
.L_7:
        /*0004*/ 	.word	0x00000082


	//----- nvinfo : EIATTR_KPARAM_INFO
	.align		4
.L_8:
        /*0008*/ 	.byte	0x04, 0x17
        /*000a*/ 	.short	(.L_10 - .L_9)
.L_9:
        /*000c*/ 	.word	0x00000000
        /*0010*/ 	.short	0x0001
        /*0012*/ 	.short	0x0008
        /*0014*/ 	.byte	0x00, 0xf5, 0x21, 0x00


	//----- nvinfo : EIATTR_KPARAM_INFO
	.align		4
.L_10:
        /*0018*/ 	.byte	0x04, 0x17
        /*001a*/ 	.short	(.L_12 - .L_11)
.L_11:
        /*001c*/ 	.word	0x00000000
        /*0020*/ 	.short	0x0000
        /*0022*/ 	.short	0x0000
        /*0024*/ 	.byte	0x00, 0xf5, 0x21, 0x00


	//----- nvinfo : EIATTR_SPARSE_MMA_MASK
	.align		4
.L_12:
        /*0028*/ 	.byte	0x03, 0x50
        /*002a*/ 	.short	0x0000


	//----- nvinfo : EIATTR_MAXREG_COUNT
	.align		4
        /*002c*/ 	.byte	0x03, 0x1b
        /*002e*/ 	.short	0x00ff


	//----- nvinfo : EIATTR_MERCURY_ISA_VERSION
	.align		4
        /*0030*/ 	.byte	0x03, 0x5f
        /*0032*/ 	.short	0x0101


	//----- nvinfo : EIATTR_VRC_CTA_INIT_COUNT
	.align		4
        /*0034*/ 	.byte	0x02, 0x4a
	.zero		1
	.zero		1


	//----- nvinfo : EIATTR_EXIT_INSTR_OFFSETS
	.align		4
        /*0038*/ 	.byte	0x04, 0x1c
        /*003a*/ 	.short	(.L_14 - .L_13)


	//   ....[0]....
.L_13:
        /*003c*/ 	.word	0x00000090


	//   ....[1]....
        /*0040*/ 	.word	0x00000180


	//----- nvinfo : EIATTR_CBANK_PARAM_SIZE
	.align		4
.L_14:
        /*0044*/ 	.byte	0x03, 0x19
        /*0046*/ 	.short	0x0010


	//----- nvinfo : EIATTR_PARAM_CBANK
	.align		4
        /*0048*/ 	.byte	0x04, 0x0a
        /*004a*/ 	.short	(.L_16 - .L_15)
	.align		4
.L_15:
        /*004c*/ 	.word	index@(.nv.constant0._Z9FactorialPiPl)
        /*0050*/ 	.short	0x0380
        /*0052*/ 	.short	0x0010


	//----- nvinfo : EIATTR_SW_WAR
	.align		4
.L_16:
        /*0054*/ 	.byte	0x04, 0x36
        /*0056*/ 	.short	(.L_18 - .L_17)
.L_17:
        /*0058*/ 	.word	0x00000008
.L_18:


//--------------------- .nv.callgraph             --------------------------
	.section	.nv.callgraph,"",@"SHT_CUDA_CALLGRAPH"
	.align	4
	.sectionentsize	8
	.align		4
        /*0000*/ 	.word	0x00000000
	.align		4
        /*0004*/ 	.word	0xffffffff
	.align		4
        /*0008*/ 	.word	0x00000000
	.align		4
        /*000c*/ 	.word	0xfffffffe
	.align		4
        /*0010*/ 	.word	0x00000000
	.align		4
        /*0014*/ 	.word	0xfffffffd
	.align		4
        /*0018*/ 	.word	0x00000000
	.align		4
        /*001c*/ 	.word	0xfffffffc


//--------------------- .nv.constant4             --------------------------
	.section	.nv.constant4,"a",@progbits
	.align	8
	.align		8
.nv.constant4:
        /*0000*/ 	.dword	ans


//--------------------- .text._Z9FactorialPiPl    --------------------------
	.section	.text._Z9FactorialPiPl,"ax",@progbits
	.align	128
        .global         _Z9FactorialPiPl
        .type           _Z9FactorialPiPl,@function
        .size           _Z9FactorialPiPl,(.L_x_2 - _Z9FactorialPiPl)
        .other          _Z9FactorialPiPl,@"STO_CUDA_ENTRY STV_DEFAULT"
_Z9FactorialPiPl:
.text._Z9FactorialPiPl:
[----:B------:R-:W-:Y:S08]  /*0000*/  LDC R1, c[0x0][0x37c] ;  /* 0x0000df00ff017b82 */ /* 0x000ff00000000800 */
[----:B------:R-:W0:Y:S01]  /*0010*/  LDC.64 R2, c[0x0][0x388] ;  /* 0x0000e200ff027b82 */ /* 0x000e220000000a00 */
[----:B------:R-:W0:Y:S01]  /*0020*/  LDCU.64 UR8, c[0x0][0x358] ;  /* 0x00006b00ff0877ac */ /* 0x000e220008000a00 */
[----:B------:R-:W-:-:S02]  /*0030*/  HFMA2 R5, -RZ, RZ, 0, 0 ;  /* 0x00000000ff057431 */ /* 0x000fc400000001ff */
[----:B------:R-:W-:-:S04]  /*0040*/  IMAD.MOV.U32 R4, RZ, RZ, 0x1 ;  /* 0x00000001ff047424 */ /* 0x000fc800078e00ff */
[----:B------:R-:W1:Y:S01]  /*0050*/  LDC.64 R6, c[0x0][0x380] ;  /* 0x0000e000ff067b82 */ /* 0x000e620000000a00 */
[----:B0-----:R0:W-:Y:S04]  /*0060*/  STG.E.64 desc[UR8][R2.64], R4 ;  /* 0x0000000402007986 */ /* 0x0011e8000c101b08 */
[----:B-1----:R-:W2:Y:S02]  /*0070*/  LDG.E R0, desc[UR8][R6.64] ;  /* 0x0000000806007981 */ /* 0x002ea4000c1e1900 */
[----:B--2---:R-:W-:-:S13]  /*0080*/  ISETP.GE.AND P0, PT, R0, 0x1, PT ;  /* 0x000000010000780c */ /* 0x004fda0003f06270 */
[----:B0-----:R-:W-:Y:S05]  /*0090*/  @!P0 EXIT ;  /* 0x000000000000894d */ /* 0x001fea0003800000 */
[----:B------:R-:W-:Y:S01]  /*00a0*/  UMOV UR5, 0x1 ;  /* 0x0000000100057882 */ /* 0x000fe20000000000 */
[----:B------:R-:W-:Y:S01]  /*00b0*/  UMOV UR6, 0x1 ;  /* 0x0000000100067882 */ /* 0x000fe20000000000 */
[----:B------:R-:W-:-:S05]  /*00c0*/  UMOV UR4, URZ ;  /* 0x000000ff00047c82 */ /* 0x000fca0008000000 */
.L_x_0:
[----:B------:R-:W-:Y:S02]  /*00d0*/  UIMAD.WIDE.U32 UR6, UR6, UR5, URZ ;  /* 0x00000005060672a5 */ /* 0x000fe4000f8e00ff */
[----:B------:R-:W-:-:S04]  /*00e0*/  UIMAD UR4, UR4, UR5, URZ ;  /* 0x00000005040472a4 */ /* 0x000fc8000f8e02ff */
[----:B------:R-:W-:Y:S02]  /*00f0*/  UIADD3 UR4, UPT, UPT, UR7, UR4, URZ ;  /* 0x0000000407047290 */ /* 0x000fe4000fffe0ff */
[----:B------:R-:W-:Y:S01]  /*0100*/  MOV R5, UR7 ;  /* 0x0000000700057c02 */ /* 0x000fe20008000f00 */
[----:B------:R-:W-:-:S03]  /*0110*/  IMAD.U32 R4, RZ, RZ, UR6 ;  /* 0x00000006ff047e24 */ /* 0x000fc6000f8e00ff */
[----:B------:R-:W-:-:S05]  /*0120*/  IMAD.U32 R5, RZ, RZ, UR4 ;  /* 0x00000004ff057e24 */ /* 0x000fca000f8e00ff */
[----:B------:R0:W-:Y:S04]  /*0130*/  STG.E.64 desc[UR8][R2.64], R4 ;  /* 0x0000000402007986 */ /* 0x0001e8000c101b08 */
[----:B------:R-:W2:Y:S02]  /*0140*/  LDG.E R0, desc[UR8][R6.64] ;  /* 0x0000000806007981 */ /* 0x000ea4000c1e1900 */
[----:B--2---:R-:W-:Y:S01]  /*0150*/  ISETP.LE.AND P0, PT, R0, UR5, PT ;  /* 0x0000000500007c0c */ /* 0x004fe2000bf03270 */
[----:B------:R-:W-:-:S12]  /*0160*/  UIADD3 UR5, UPT, UPT, UR5, 0x1, URZ ;  /* 0x0000000105057890 */ /* 0x000fd8000fffe0ff */
[----:B0-----:R-:W-:Y:S05]  /*0170*/  @!P0 BRA `(.L_x_0) ;  /* 0xfffffffc00d48947 */ /* 0x001fea000383ffff */
[----:B------:R-:W-:Y:S05]  /*0180*/  EXIT ;  /* 0x000000000000794d */ /* 0x000fea0003800000 */
.L_x_1:
[----:B------:R-:W-:-:S00]  /*0190*/  BRA `(.L_x_1) ;  /* 0xfffffffc00fc7947 */ /* 0x000fc0000383ffff */
[----:B------:R-:W-:-:S00]  /*01a0*/  NOP ;  /* 0x0000000000007918 */ /* 0x000fc00000000000 */
        /* <DEDUP_REMOVED lines=13> */
.L_x_2:


//--------------------- .nv.global.init           --------------------------
	.section	.nv.global.init,"aw",@progbits
	.align	4
.nv.global.init:
	.type		ans,@object
	.size		ans,(.L_0 - ans)
	.other		ans,@"STV_DEFAULT STO_CUDA_MANAGED"
ans:
        /*0000*/ 	.byte	0x01, 0x00, 0x00, 0x00
.L_0:


//--------------------- .nv.shared.reserved.0     --------------------------
	.section	.nv.shared.reserved.0,"aw",@nobits
	.weak		__nv_reservedSMEM_offset_0_alias
	.size		__nv_reservedSMEM_offset_0_alias, 0, 64
	.other		__nv_reservedSMEM_offset_0_alias,@"STO_CUDA_RESERVED_SHARED STV_DEFAULT"
__nv_reservedSMEM_offset_0_alias:
	.zero		0
	.zero		64


//--------------------- .nv.constant0._Z9FactorialPiPl --------------------------
	.section	.nv.constant0._Z9FactorialPiPl,"a",@progbits
	.sectionflags	@""
	.align	4
.nv.constant0._Z9FactorialPiPl:
	.zero		912


//--------------------- SYMBOLS --------------------------

	.type		.nv.reservedSmem.offset0,@object
	.size		.nv.reservedSmem.offset0,0x4
